//
// Generated by NVIDIA NVVM Compiler
//
// Compiler Build ID: CL-36424714
// Cuda compilation tools, release 13.0, V13.0.88
// Based on NVVM 20.0.0
//

.version 9.0
.target sm_100
.address_size 64

	// .globl	_Z12basic_collazjj
.global .align 8 .u64 step_counts;

.visible .entry _Z12basic_collazjj(
	.param .u32 _Z12basic_collazjj_param_0,
	.param .u32 _Z12basic_collazjj_param_1
)
{
	.reg .pred 	%p<6>;
	.reg .b32 	%r<18>;
	.reg .b64 	%rd<13>;

	ld.param.u32 	%r9, [_Z12basic_collazjj_param_0];
	ld.param.u32 	%r8, [_Z12basic_collazjj_param_1];
	mov.u32 	%r10, %ctaid.x;
	shl.b32 	%r11, %r10, 5;
	add.s32 	%r15, %r11, %r9;
	setp.ge.u32 	%p1, %r15, %r8;
	@%p1 bra 	$L__BB0_9;
	mov.u32 	%r2, %tid.x;
$L__BB0_2:
	add.s32 	%r13, %r15, %r2;
	cvt.u64.u32 	%rd1, %r13;
	setp.lt.u32 	%p2, %r13, 2;
	mov.b32 	%r17, 0;
	@%p2 bra 	$L__BB0_8;
	mov.b32 	%r17, 0;
	mov.u64 	%rd11, %rd1;
$L__BB0_4:
	and.b64  	%rd6, %rd11, 1;
	setp.eq.b64 	%p3, %rd6, 1;
	@%p3 bra 	$L__BB0_6;
	shr.u64 	%rd11, %rd11, 1;
	bra.uni 	$L__BB0_7;
$L__BB0_6:
	mad.lo.s64 	%rd11, %rd11, 3, 1;
$L__BB0_7:
	add.s32 	%r17, %r17, 1;
	setp.gt.u64 	%p4, %rd11, 1;
	@%p4 bra 	$L__BB0_4;
$L__BB0_8:
	ld.global.u64 	%rd7, [step_counts];
	cvta.to.global.u64 	%rd8, %rd7;
	shl.b64 	%rd9, %rd1, 2;
	add.s64 	%rd10, %rd8, %rd9;
	st.global.u32 	[%rd10], %r17;
	add.s32 	%r15, %r15, 32;
	setp.lt.u32 	%p5, %r15, %r8;
	@%p5 bra 	$L__BB0_2;
$L__BB0_9:
	ret;

}


// ===== COMPILED SASS (sm_100) =====

	.target	sm_100

	.elftype	@"ET_EXEC"


//--------------------- .note.nv.tkinfo           --------------------------
	.section	.note.nv.tkinfo,"",@"SHT_NOTE"
	.sectionflags	@"SHF_NOTE_NV_TKINFO"
	.tkinfo
        /*0018*/ 	.word	0x00000002
        /*0030*/ 	.string	""
        /*0030*/ 	.string	"ptxas"
        /*0030*/ 	.string	"Cuda compilation tools, release 13.0, V13.0.88"
        /*0030*/ 	.string	"Build cuda_13.0.r13.0/compiler.36424714_0"
        /*0030*/ 	.string	"-arch sm_100 -m 64 "



//--------------------- .note.nv.cuinfo           --------------------------
	.section	.note.nv.cuinfo,"",@"SHT_NOTE"
	.sectionflags	@"SHF_NOTE_NV_CUINFO"
        /*0018*/ 	.short	0x0002
        /*001a*/ 	.short	0x0064
        /*001c*/ 	.short	0x0082
	.zero		2


//--------------------- .nv.info                  --------------------------
	.section	.nv.info,"",@"SHT_CUDA_INFO"
	.align	4


	//----- nvinfo : EIATTR_REGCOUNT
	.align		4
        /*0000*/ 	.byte	0x04, 0x2f
        /*0002*/ 	.short	(.L_2 - .L_1)
	.align		4
.L_1:
        /*0004*/ 	.word	index@(_Z12basic_collazjj)
        /*0008*/ 	.word	0x00000010


	//----- nvinfo : EIATTR_FRAME_SIZE
	.align		4
.L_2:
        /*000c*/ 	.byte	0x04, 0x11
        /*000e*/ 	.short	(.L_4 - .L_3)
	.align		4
.L_3:
        /*0010*/ 	.word	index@(_Z12basic_collazjj)
        /*0014*/ 	.word	0x00000000


	//----- nvinfo : EIATTR_MIN_STACK_SIZE
	.align		4
.L_4:
        /*0018*/ 	.byte	0x04, 0x12
        /*001a*/ 	.short	(.L_6 - .L_5)
	.align		4
.L_5:
        /*001c*/ 	.word	index@(_Z12basic_collazjj)
        /*0020*/ 	.word	0x00000000
.L_6:


//--------------------- .nv.compat                --------------------------
	.section	.nv.compat,"",@"SHT_CUDA_COMPAT_INFO"
	.align	4
        /*0000*/ 	.byte	0x02, 0x09, 0x00, 0x00, 0x02, 0x02, 0x01, 0x00, 0x02, 0x05, 0x05, 0x00, 0x03, 0x07, 0x01, 0x01
        /*0010*/ 	.byte	0x02, 0x03, 0x00, 0x00, 0x02, 0x06, 0x01, 0x00, 0x04, 0x0b, 0x08, 0x00, 0x09, 0x00, 0x00, 0x00
        /*0020*/ 	.byte	0x00, 0x00, 0x00, 0x00


//--------------------- .nv.info._Z12basic_collazjj --------------------------
	.section	.nv.info._Z12basic_collazjj,"",@"SHT_CUDA_INFO"
	.sectionflags	@""
	.align	4


	//----- nvinfo : EIATTR_CUDA_API_VERSION
	.align		4
        /*0000*/ 	.byte	0x04, 0x37
        /*0002*/ 	.short	(.L_8 - .L_7)
.L_7:
        /*0004*/ 	.word	0x00000082


	//----- nvinfo : EIATTR_KPARAM_INFO
	.align		4
.L_8:
        /*0008*/ 	.byte	0x04, 0x17
        /*000a*/ 	.short	(.L_10 - .L_9)
.L_9:
        /*000c*/ 	.word	0x00000000
        /*0010*/ 	.short	0x0001
        /*0012*/ 	.short	0x0004
        /*0014*/ 	.byte	0x00, 0xf0, 0x11, 0x00


	//----- nvinfo : EIATTR_KPARAM_INFO
	.align		4
.L_10:
        /*0018*/ 	.byte	0x04, 0x17
        /*001a*/ 	.short	(.L_12 - .L_11)
.L_11:
        /*001c*/ 	.word	0x00000000
        /*0020*/ 	.short	0x0000
        /*0022*/ 	.short	0x0000
        /*0024*/ 	.byte	0x00, 0xf0, 0x11, 0x00


	//----- nvinfo : EIATTR_SPARSE_MMA_MASK
	.align		4
.L_12:
        /*0028*/ 	.byte	0x03, 0x50
        /*002a*/ 	.short	0x0000


	//----- nvinfo : EIATTR_MAXREG_COUNT
	.align		4
        /*002c*/ 	.byte	0x03, 0x1b
        /*002e*/ 	.short	0x00ff


	//----- nvinfo : EIATTR_MERCURY_ISA_VERSION
	.align		4
        /*0030*/ 	.byte	0x03, 0x5f
        /*0032*/ 	.short	0x0101


	//----- nvinfo : EIATTR_VRC_CTA_INIT_COUNT
	.align		4
        /*0034*/ 	.byte	0x02, 0x4a
	.zero		1
	.zero		1


	//----- nvinfo : EIATTR_EXIT_INSTR_OFFSETS
	.align		4
        /*0038*/ 	.byte	0x04, 0x1c
        /*003a*/ 	.short	(.L_14 - .L_13)


	//   ....[0]....
.L_13:
        /*003c*/ 	.word	0x00000050


	//   ....[1]....
        /*0040*/ 	.word	0x00000280


	//----- nvinfo : EIATTR_CRS_STACK_SIZE
	.align		4
.L_14:
        /*0044*/ 	.byte	0x04, 0x1e
        /*0046*/ 	.short	(.L_16 - .L_15)
.L_15:
        /*0048*/ 	.word	0x00000000


	//----- nvinfo : EIATTR_CBANK_PARAM_SIZE
	.align		4
.L_16:
        /*004c*/ 	.byte	0x03, 0x19
        /*004e*/ 	.short	0x0008


	//----- nvinfo : EIATTR_PARAM_CBANK
	.align		4
        /*0050*/ 	.byte	0x04, 0x0a
        /*0052*/ 	.short	(.L_18 - .L_17)
	.align		4
.L_17:
        /*0054*/ 	.word	index@(.nv.constant0._Z12basic_collazjj)
        /*0058*/ 	.short	0x0380
        /*005a*/ 	.short	0x0008


	//----- nvinfo : EIATTR_SW_WAR
	.align		4
.L_18:
        /*005c*/ 	.byte	0x04, 0x36
        /*005e*/ 	.short	(.L_20 - .L_19)
.L_19:
        /*0060*/ 	.word	0x00000008
.L_20:


//--------------------- .nv.callgraph             --------------------------
	.section	.nv.callgraph,"",@"SHT_CUDA_CALLGRAPH"
	.align	4
	.sectionentsize	8
	.align		4
        /*0000*/ 	.word	0x00000000
	.align		4
        /*0004*/ 	.word	0xffffffff
	.align		4
        /*0008*/ 	.word	0x00000000
	.align		4
        /*000c*/ 	.word	0xfffffffe
	.align		4
        /*0010*/ 	.word	0x00000000
	.align		4
        /*0014*/ 	.word	0xfffffffd
	.align		4
        /*0018*/ 	.word	0x00000000
	.align		4
        /*001c*/ 	.word	0xfffffffc


//--------------------- .nv.constant4             --------------------------
	.section	.nv.constant4,"a",@progbits
	.align	8
	.align		8
.nv.constant4:
        /*0000*/ 	.dword	step_counts


//--------------------- .text._Z12basic_collazjj  --------------------------
	.section	.text._Z12basic_collazjj,"ax",@progbits
	.align	128
        .global         _Z12basic_collazjj
        .type           _Z12basic_collazjj,@function
        .size           _Z12basic_collazjj,(.L_x_5 - _Z12basic_collazjj)
        .other          _Z12basic_collazjj,@"STO_CUDA_ENTRY STV_DEFAULT"
_Z12basic_collazjj:
.text._Z12basic_collazjj:
[----:B------:R-:W-:Y:S01]  /*0000*/  LDC R1, c[0x0][0x37c] ;  /* 0x0000df00ff017b82 */ /* 0x000fe20000000800 */
[----:B------:R-:W0:Y:S07]  /*0010*/  S2R R3, SR_CTAID.X ;  /* 0x0000000000037919 */ /* 0x000e2e0000002500 */
[----:B------:R-:W0:Y:S02]  /*0020*/  LDC.64 R4, c[0x0][0x380] ;  /* 0x0000e000ff047b82 */ /* 0x000e240000000a00 */
[----:B0-----:R-:W-:-:S05]  /*0030*/  IMAD R0, R3, 0x20, R4 ;  /* 0x0000002003007824 */ /* 0x001fca00078e0204 */
[----:B------:R-:W-:-:S13]  /*0040*/  ISETP.GE.U32.AND P0, PT, R0, R5, PT ;  /* 0x000000050000720c */ /* 0x000fda0003f06070 */
[----:B------:R-:W-:Y:S05]  /*0050*/  @P0 EXIT ;  /* 0x000000000000094d */ /* 0x000fea0003800000 */
[----:B------:R-:W0:Y:S01]  /*0060*/  S2R R9, SR_TID.X ;  /* 0x0000000000097919 */ /* 0x000e220000002100 */
[----:B------:R-:W1:Y:S02]  /*0070*/  LDCU.64 UR4, c[0x0][0x358] ;  /* 0x00006b00ff0477ac */ /* 0x000e640008000a00 */
.L_x_3:
[----:B------:R-:W1:Y:S01]  /*0080*/  LDC.64 R2, c[0x4][RZ] ;  /* 0x01000000ff027b82 */ /* 0x000e620000000a00 */
[----:B--2---:R-:W2:Y:S01]  /*0090*/  LDCU UR6, c[0x0][0x384] ;  /* 0x00007080ff0677ac */ /* 0x004ea20008000800 */
[----:B-1----:R-:W3:Y:S01]  /*00a0*/  LDG.E.64 R2, desc[UR4][R2.64] ;  /* 0x0000000402027981 */ /* 0x002ee2000c1e1b00 */
[----:B0-----:R-:W-:Y:S01]  /*00b0*/  IMAD.IADD R6, R9, 0x1, R0 ;  /* 0x0000000109067824 */ /* 0x001fe200078e0200 */
[----:B------:R-:W-:Y:S01]  /*00c0*/  BSSY.RECONVERGENT B0, `(.L_x_0) ;  /* 0x0000019000007945 */ /* 0x000fe20003800200 */
[----:B------:R-:W-:Y:S02]  /*00d0*/  VIADD R0, R0, 0x20 ;  /* 0x0000002000007836 */ /* 0x000fe40000000000 */
[----:B------:R-:W-:Y:S01]  /*00e0*/  IMAD.MOV.U32 R7, RZ, RZ, RZ ;  /* 0x000000ffff077224 */ /* 0x000fe200078e00ff */
[C---:B------:R-:W-:Y:S02]  /*00f0*/  ISETP.GE.U32.AND P0, PT, R6.reuse, 0x2, PT ;  /* 0x000000020600780c */ /* 0x040fe40003f06070 */
[----:B---3--:R-:W-:-:S04]  /*0100*/  LEA R4, P1, R6, R2, 0x2 ;  /* 0x0000000206047211 */ /* 0x008fc800078210ff */
[----:B------:R-:W-:Y:S02]  /*0110*/  LEA.HI.X R5, R6, R3, RZ, 0x2, P1 ;  /* 0x0000000306057211 */ /* 0x000fe400008f14ff */
[----:B--2---:R-:W-:-:S05]  /*0120*/  ISETP.GE.U32.AND P1, PT, R0, UR6, PT ;  /* 0x0000000600007c0c */ /* 0x004fca000bf26070 */
[----:B------:R-:W-:Y:S08]  /*0130*/  @!P0 BRA `(.L_x_1) ;  /* 0x0000000000448947 */ /* 0x000ff00003800000 */
[----:B------:R-:W-:Y:S02]  /*0140*/  HFMA2 R11, -RZ, RZ, 0, 0 ;  /* 0x00000000ff0b7431 */ /* 0x000fe400000001ff */
[----:B------:R-:W-:-:S07]  /*0150*/  IMAD.MOV.U32 R7, RZ, RZ, RZ ;  /* 0x000000ffff077224 */ /* 0x000fce00078e00ff */
.L_x_2:
[----:B------:R-:W-:Y:S01]  /*0160*/  LOP3.LUT R2, R6, 0x1, RZ, 0xc0, !PT ;  /* 0x0000000106027812 */ /* 0x000fe200078ec0ff */
[----:B------:R-:W-:-:S03]  /*0170*/  VIADD R7, R7, 0x1 ;  /* 0x0000000107077836 */ /* 0x000fc60000000000 */
[----:B------:R-:W-:-:S04]  /*0180*/  ISETP.NE.U32.AND P0, PT, R2, 0x1, PT ;  /* 0x000000010200780c */ /* 0x000fc80003f05070 */
[----:B------:R-:W-:-:S13]  /*0190*/  ISETP.NE.U32.AND.EX P0, PT, RZ, RZ, PT, P0 ;  /* 0x000000ffff00720c */ /* 0x000fda0003f05100 */
[----:B------:R-:W-:Y:S02]  /*01a0*/  @!P0 IMAD.MOV.U32 R2, RZ, RZ, 0x1 ;  /* 0x00000001ff028424 */ /* 0x000fe400078e00ff */
[----:B------:R-:W-:Y:S02]  /*01b0*/  @!P0 IMAD.MOV.U32 R3, RZ, RZ, 0x0 ;  /* 0x00000000ff038424 */ /* 0x000fe400078e00ff */
[----:B------:R-:W-:Y:S02]  /*01c0*/  @!P0 IMAD R13, R11, 0x3, RZ ;  /* 0x000000030b0d8824 */ /* 0x000fe400078e02ff */
[C---:B------:R-:W-:Y:S01]  /*01d0*/  @!P0 IMAD.WIDE.U32 R2, R6.reuse, 0x3, R2 ;  /* 0x0000000306028825 */ /* 0x040fe200078e0002 */
[--C-:B------:R-:W-:Y:S02]  /*01e0*/  @P0 SHF.R.U64 R6, R6, 0x1, R11.reuse ;  /* 0x0000000106060819 */ /* 0x100fe4000000120b */
[----:B------:R-:W-:Y:S01]  /*01f0*/  @P0 SHF.R.U32.HI R11, RZ, 0x1, R11 ;  /* 0x00000001ff0b0819 */ /* 0x000fe2000001160b */
[----:B------:R-:W-:Y:S01]  /*0200*/  @!P0 IMAD.MOV.U32 R6, RZ, RZ, R2 ;  /* 0x000000ffff068224 */ /* 0x000fe200078e0002 */
[----:B------:R-:W-:-:S04]  /*0210*/  @!P0 IADD3 R11, PT, PT, R3, R13, RZ ;  /* 0x0000000d030b8210 */ /* 0x000fc80007ffe0ff */
[----:B------:R-:W-:-:S04]  /*0220*/  ISETP.GT.U32.AND P0, PT, R6, 0x1, PT ;  /* 0x000000010600780c */ /* 0x000fc80003f04070 */
[----:B------:R-:W-:-:S13]  /*0230*/  ISETP.GT.U32.AND.EX P0, PT, R11, RZ, PT, P0 ;  /* 0x000000ff0b00720c */ /* 0x000fda0003f04100 */
[----:B------:R-:W-:Y:S05]  /*0240*/  @P0 BRA `(.L_x_2) ;  /* 0xfffffffc00c40947 */ /* 0x000fea000383ffff */
.L_x_1:
[----:B------:R-:W-:Y:S05]  /*0250*/  BSYNC.RECONVERGENT B0 ;  /* 0x0000000000007941 */ /* 0x000fea0003800200 */
.L_x_0:
[----:B------:R2:W-:Y:S01]  /*0260*/  STG.E desc[UR4][R4.64], R7 ;  /* 0x0000000704007986 */ /* 0x0005e2000c101904 */
[----:B------:R-:W-:Y:S05]  /*0270*/  @!P1 BRA `(.L_x_3) ;  /* 0xfffffffc00809947 */ /* 0x000fea000383ffff */
[----:B------:R-:W-:Y:S05]  /*0280*/  EXIT ;  /* 0x000000000000794d */ /* 0x000fea0003800000 */
.L_x_4:
[----:B------:R-:W-:-:S00]  /*0290*/  BRA `(.L_x_4) ;  /* 0xfffffffc00fc7947 */ /* 0x000fc0000383ffff */
[----:B------:R-:W-:-:S00]  /*02a0*/  NOP ;  /* 0x0000000000007918 */ /* 0x000fc00000000000 */
        /* <DEDUP_REMOVED lines=13> */
.L_x_5:


//--------------------- .nv.shared.reserved.0     --------------------------
	.section	.nv.shared.reserved.0,"aw",@nobits
	.weak		__nv_reservedSMEM_offset_0_alias
	.size		__nv_reservedSMEM_offset_0_alias, 0, 64
	.other		__nv_reservedSMEM_offset_0_alias,@"STO_CUDA_RESERVED_SHARED STV_DEFAULT"
__nv_reservedSMEM_offset_0_alias:
	.zero		0
	.zero		64


//--------------------- .nv.global                --------------------------
	.section	.nv.global,"aw",@nobits
	.align	8
.nv.global:
	.type		step_counts,@object
	.size		step_counts,(.L_0 - step_counts)
step_counts:
	.zero		8
.L_0:


//--------------------- .nv.constant0._Z12basic_collazjj --------------------------
	.section	.nv.constant0._Z12basic_collazjj,"a",@progbits
	.sectionflags	@""
	.align	4
.nv.constant0._Z12basic_collazjj:
	.zero		904


//--------------------- SYMBOLS --------------------------

	.type		.nv.reservedSmem.offset0,@object
	.size		.nv.reservedSmem.offset0,0x4
